	.headerflags	@"EF_CUDA_TEXMODE_UNIFIED EF_CUDA_64BIT_ADDRESS EF_CUDA_ACCELERATORS EF_CUDA_SM90 EF_CUDA_VIRTUAL_SM(EF_CUDA_SM90)"
	.elftype	@"ET_EXEC"


//--------------------- .nv.info                  --------------------------
	.section	.nv.info,"",@"SHT_CUDA_INFO"
	.align	4


	//----- nvinfo : EIATTR_REGCOUNT
	.align		4
        /*0000*/ 	.byte	0x04, 0x2f
        /*0002*/ 	.short	(.L_1 - .L_0)
	.align		4
.L_0:
        /*0004*/ 	.word	index@(triton_poi_fused_add_clamp_9)
        /*0008*/ 	.word	0x00000008


	//----- nvinfo : EIATTR_MIN_STACK_SIZE
	.align		4
.L_1:
        /*000c*/ 	.byte	0x04, 0x12
        /*000e*/ 	.short	(.L_3 - .L_2)
	.align		4
.L_2:
        /*0010*/ 	.word	index@(triton_poi_fused_add_clamp_9)
        /*0014*/ 	.word	0x00000000


	//----- nvinfo : EIATTR_FRAME_SIZE
	.align		4
.L_3:
        /*0018*/ 	.byte	0x04, 0x11
        /*001a*/ 	.short	(.L_5 - .L_4)
	.align		4
.L_4:
        /*001c*/ 	.word	index@(triton_poi_fused_add_clamp_9)
        /*0020*/ 	.word	0x00000000


	//----- nvinfo : EIATTR_MIN_STACK_SIZE
	.align		4
.L_5:
        /*0024*/ 	.byte	0x04, 0x12
        /*0026*/ 	.short	(.L_7 - .L_6)
	.align		4
.L_6:
        /*0028*/ 	.word	index@(triton_poi_fused_add_clamp_9)
        /*002c*/ 	.word	0x00000000
.L_7:


//--------------------- .nv.info.triton_poi_fused_add_clamp_9 --------------------------
	.section	.nv.info.triton_poi_fused_add_clamp_9,"",@"SHT_CUDA_INFO"
	.sectionflags	@""
	.align	4


	//----- nvinfo : EIATTR_CUDA_API_VERSION
	.align		4
        /*0000*/ 	.byte	0x04, 0x37
        /*0002*/ 	.short	(.L_9 - .L_8)
.L_8:
        /*0004*/ 	.word	0x0000007c


	//----- nvinfo : EIATTR_KPARAM_INFO
	.align		4
.L_9:
        /*0008*/ 	.byte	0x04, 0x17
        /*000a*/ 	.short	(.L_11 - .L_10)
.L_10:
        /*000c*/ 	.word	0x00000000
        /*0010*/ 	.short	0x0001
        /*0012*/ 	.short	0x0008
        /*0014*/ 	.byte	0x00, 0xf0, 0x11, 0x00


	//----- nvinfo : EIATTR_KPARAM_INFO
	.align		4
.L_11:
        /*0018*/ 	.byte	0x04, 0x17
        /*001a*/ 	.short	(.L_13 - .L_12)
.L_12:
        /*001c*/ 	.word	0x00000000
        /*0020*/ 	.short	0x0000
        /*0022*/ 	.short	0x0000
        /*0024*/ 	.byte	0x00, 0xf4, 0x21, 0x00


	//----- nvinfo : EIATTR_SPARSE_MMA_MASK
	.align		4
.L_13:
        /*0028*/ 	.byte	0x03, 0x50
        /*002a*/ 	.short	0x0000


	//----- nvinfo : EIATTR_MAXREG_COUNT
	.align		4
        /*002c*/ 	.byte	0x03, 0x1b
        /*002e*/ 	.short	0x00ff


	//----- nvinfo : EIATTR_EXIT_INSTR_OFFSETS
	.align		4
        /*0030*/ 	.byte	0x04, 0x1c
        /*0032*/ 	.short	(.L_15 - .L_14)


	//   ....[0]....
.L_14:
        /*0034*/ 	.word	0x00000100


	//   ....[1]....
        /*0038*/ 	.word	0x00000130


	//----- nvinfo : EIATTR_REQNTID
	.align		4
.L_15:
        /*003c*/ 	.byte	0x04, 0x10
        /*003e*/ 	.short	(.L_17 - .L_16)
.L_16:
        /*0040*/ 	.word	0x00000020
        /*0044*/ 	.word	0x00000001
        /*0048*/ 	.word	0x00000001


	//----- nvinfo : EIATTR_CBANK_PARAM_SIZE
	.align		4
.L_17:
        /*004c*/ 	.byte	0x03, 0x19
        /*004e*/ 	.short	0x000c


	//----- nvinfo : EIATTR_PARAM_CBANK
	.align		4
        /*0050*/ 	.byte	0x04, 0x0a
        /*0052*/ 	.short	(.L_19 - .L_18)
	.align		4
.L_18:
        /*0054*/ 	.word	index@(.nv.constant0.triton_poi_fused_add_clamp_9)
        /*0058*/ 	.short	0x0210
        /*005a*/ 	.short	0x000c


	//----- nvinfo : EIATTR_SW_WAR
	.align		4
.L_19:
        /*005c*/ 	.byte	0x04, 0x36
        /*005e*/ 	.short	(.L_21 - .L_20)
.L_20:
        /*0060*/ 	.word	0x00000008
.L_21:


//--------------------- .nv.callgraph             --------------------------
	.section	.nv.callgraph,"",@"SHT_CUDA_CALLGRAPH"
	.align	4
	.sectionentsize	8
	.align		4
        /*0000*/ 	.word	0x00000000
	.align		4
        /*0004*/ 	.word	0xffffffff
	.align		4
        /*0008*/ 	.word	0x00000000
	.align		4
        /*000c*/ 	.word	0xfffffffe
	.align		4
        /*0010*/ 	.word	0x00000000
	.align		4
        /*0014*/ 	.word	0xfffffffd
	.align		4
        /*0018*/ 	.word	0x00000000
	.align		4
        /*001c*/ 	.word	0xfffffffc


//--------------------- .text.triton_poi_fused_add_clamp_9 --------------------------
	.section	.text.triton_poi_fused_add_clamp_9,"ax",@progbits
	.align	128
        .global         triton_poi_fused_add_clamp_9
        .type           triton_poi_fused_add_clamp_9,@function
        .size           triton_poi_fused_add_clamp_9,(.L_x_1 - triton_poi_fused_add_clamp_9)
        .other          triton_poi_fused_add_clamp_9,@"STO_CUDA_ENTRY STV_DEFAULT"
triton_poi_fused_add_clamp_9:
.text.triton_poi_fused_add_clamp_9:
[----:B------:R-:W0:Y:S02]  /*0000*/  LDC R1, c[0x0][0x28] ;  /* 0x00000a00ff017b82 */ /* 0x000e240000000800 */
[----:B------:R-:W1:Y:S01]  /*0010*/  S2R R2, SR_TID.X ;  /* 0x0000000000027919 */ /* 0x000e620000002100 */
[----:B------:R-:W2:Y:S01]  /*0020*/  LDC.64 R4, c[0x0][0x210] ;  /* 0x00008400ff047b82 */ /* 0x000ea20000000a00 */
[----:B------:R-:W3:Y:S01]  /*0030*/  S2R R3, SR_CTAID.X ;  /* 0x0000000000037919 */ /* 0x000ee20000002500 */
[C---:B-1----:R-:W-:Y:S02]  /*0040*/  LOP3.LUT R0, R2.reuse, 0x3, RZ, 0xc0, !PT ;  /* 0x0000000302007812 */ /* 0x042fe400078ec0ff */
[----:B------:R-:W-:-:S03]  /*0050*/  LOP3.LUT P0, RZ, R2, 0x1c, RZ, 0xc0, !PT ;  /* 0x0000001c02ff7812 */ /* 0x000fc6000780c0ff */
[----:B---3--:R-:W-:-:S04]  /*0060*/  IMAD R3, R3, 0x4, R0 ;  /* 0x0000000403037824 */ /* 0x008fc800078e0200 */
[C---:B--2---:R-:W-:Y:S01]  /*0070*/  IMAD.WIDE R4, R3.reuse, 0x8, R4 ;  /* 0x0000000803047825 */ /* 0x044fe200078e0204 */
[----:B------:R-:W-:Y:S02]  /*0080*/  I2FP.F32.S32 R0, R3 ;  /* 0x0000000300007245 */ /* 0x000fe40000201400 */
[----:B------:R-:W-:-:S03]  /*0090*/  ISETP.LT.AND P0, PT, R3, 0x4, !P0 ;  /* 0x000000040300780c */ /* 0x000fc60004701270 */
[----:B------:R-:W-:-:S05]  /*00a0*/  FMUL R0, R0, 0.3333333432674407959 ;  /* 0x3eaaaaab00007820 */ /* 0x000fca0000400000 */
[----:B------:R-:W-:-:S06]  /*00b0*/  FMNMX R0, RZ, R0, !PT ;  /* 0x00000000ff007209 */ /* 0x000fcc0007800000 */
[----:B------:R-:W1:Y:S02]  /*00c0*/  F2I.TRUNC.NTZ R0, R0 ;  /* 0x0000000000007305 */ /* 0x000e64000020f100 */
[----:B-1----:R-:W-:-:S05]  /*00d0*/  VIMNMX R2, RZ, R0, PT ;  /* 0x00000000ff027248 */ /* 0x002fca0003fe0100 */
[----:B------:R-:W-:-:S05]  /*00e0*/  VIADD R2, R2, 0x1 ;  /* 0x0000000102027836 */ /* 0x000fca0000000000 */
[----:B------:R-:W-:Y:S01]  /*00f0*/  SHF.R.S32.HI R3, RZ, 0x1f, R2 ;  /* 0x0000001fff037819 */ /* 0x000fe20000011402 */
[----:B------:R-:W-:Y:S06]  /*0100*/  @!P0 EXIT ;  /* 0x000000000000894d */ /* 0x000fec0003800000 */
[----:B------:R-:W-:Y:S02]  /*0110*/  ULDC.64 UR4, c[0x0][0x208] ;  /* 0x0000820000047ab9 */ /* 0x000fe40000000a00 */
[----:B------:R-:W-:Y:S01]  /*0120*/  STG.E.64 desc[UR4][R4.64], R2 ;  /* 0x0000000204007986 */ /* 0x000fe2000c101b04 */
[----:B------:R-:W-:Y:S05]  /*0130*/  EXIT ;  /* 0x000000000000794d */ /* 0x000fea0003800000 */
.L_x_0:
[----:B------:R-:W-:-:S00]  /*0140*/  BRA `(.L_x_0) ;  /* 0xfffffffc00fc7947 */ /* 0x000fc0000383ffff */
[----:B------:R-:W-:-:S00]  /*0150*/  NOP ;  /* 0x0000000000007918 */ /* 0x000fc00000000000 */
        /* <DEDUP_REMOVED lines=10> */
.L_x_1:


//--------------------- .nv.constant0.triton_poi_fused_add_clamp_9 --------------------------
	.section	.nv.constant0.triton_poi_fused_add_clamp_9,"a",@progbits
	.sectionflags	@""
	.align	4
.nv.constant0.triton_poi_fused_add_clamp_9:
	.zero		540
